//
// Generated by NVIDIA NVVM Compiler
//
// Compiler Build ID: CL-36424714
// Cuda compilation tools, release 13.0, V13.0.88
// Based on NVVM 20.0.0
//

.version 9.0
.target sm_100
.address_size 64

	// .globl	_Z14stencil_globalPfS_
// _ZZ14stencil_sharedPfS_E4tile has been demoted
// _ZZ24stencil_true_trap_sharedPfS_E4tile has been demoted

.visible .entry _Z14stencil_globalPfS_(
	.param .u64 .ptr .align 1 _Z14stencil_globalPfS__param_0,
	.param .u64 .ptr .align 1 _Z14stencil_globalPfS__param_1
)
{
	.reg .pred 	%p<4>;
	.reg .b32 	%r<23>;
	.reg .b32 	%f<10>;
	.reg .b64 	%rd<19>;

	ld.param.u64 	%rd1, [_Z14stencil_globalPfS__param_0];
	ld.param.u64 	%rd2, [_Z14stencil_globalPfS__param_1];
	mov.u32 	%r3, %ctaid.y;
	mov.u32 	%r4, %ntid.y;
	mov.u32 	%r5, %tid.y;
	mad.lo.s32 	%r1, %r3, %r4, %r5;
	mov.u32 	%r6, %ctaid.x;
	mov.u32 	%r7, %ntid.x;
	mov.u32 	%r8, %tid.x;
	mad.lo.s32 	%r2, %r6, %r7, %r8;
	setp.gt.u32 	%p1, %r1, 1023;
	setp.gt.s32 	%p2, %r2, 1023;
	or.pred  	%p3, %p1, %p2;
	@%p3 bra 	$L__BB0_2;
	cvta.to.global.u64 	%rd3, %rd2;
	cvta.to.global.u64 	%rd4, %rd1;
	max.u32 	%r9, %r1, 1;
	shl.b32 	%r10, %r9, 10;
	min.u32 	%r11, %r1, 1022;
	shl.b32 	%r12, %r11, 10;
	max.s32 	%r13, %r2, 1;
	shl.b32 	%r14, %r1, 10;
	add.s32 	%r15, %r13, %r14;
	min.s32 	%r16, %r2, 1022;
	add.s32 	%r17, %r14, %r2;
	mul.wide.s32 	%rd5, %r17, 4;
	add.s64 	%rd6, %rd3, %rd5;
	ld.global.f32 	%f1, [%rd6];
	add.s32 	%r18, %r10, %r2;
	add.s32 	%r19, %r18, -1024;
	mul.wide.s32 	%rd7, %r19, 4;
	add.s64 	%rd8, %rd3, %rd7;
	ld.global.f32 	%f2, [%rd8];
	add.f32 	%f3, %f1, %f2;
	add.s32 	%r20, %r12, %r2;
	add.s32 	%r21, %r20, 1024;
	mul.wide.s32 	%rd9, %r21, 4;
	add.s64 	%rd10, %rd3, %rd9;
	ld.global.f32 	%f4, [%rd10];
	add.f32 	%f5, %f3, %f4;
	add.s32 	%r22, %r15, -1;
	mul.wide.u32 	%rd11, %r22, 4;
	add.s64 	%rd12, %rd3, %rd11;
	ld.global.f32 	%f6, [%rd12];
	add.f32 	%f7, %f5, %f6;
	cvt.u64.u32 	%rd13, %r14;
	cvt.s64.s32 	%rd14, %r16;
	add.s64 	%rd15, %rd13, %rd14;
	shl.b64 	%rd16, %rd15, 2;
	add.s64 	%rd17, %rd3, %rd16;
	ld.global.f32 	%f8, [%rd17+4];
	add.f32 	%f9, %f7, %f8;
	add.s64 	%rd18, %rd4, %rd5;
	st.global.f32 	[%rd18], %f9;
$L__BB0_2:
	ret;

}
	// .globl	_Z14stencil_sharedPfS_
.visible .entry _Z14stencil_sharedPfS_(
	.param .u64 .ptr .align 1 _Z14stencil_sharedPfS__param_0,
	.param .u64 .ptr .align 1 _Z14stencil_sharedPfS__param_1
)
{
	.reg .pred 	%p<18>;
	.reg .b32 	%r<22>;
	.reg .b32 	%f<15>;
	.reg .b64 	%rd<21>;
	// demoted variable
	.shared .align 4 .b8 _ZZ14stencil_sharedPfS_E4tile[1296];
	ld.param.u64 	%rd3, [_Z14stencil_sharedPfS__param_0];
	ld.param.u64 	%rd4, [_Z14stencil_sharedPfS__param_1];
	cvta.to.global.u64 	%rd1, %rd4;
	mov.u32 	%r1, %tid.x;
	mov.u32 	%r2, %tid.y;
	mov.u32 	%r3, %ctaid.y;
	shl.b32 	%r12, %r3, 4;
	add.s32 	%r4, %r12, %r2;
	mov.u32 	%r13, %ctaid.x;
	shl.b32 	%r14, %r13, 4;
	add.s32 	%r5, %r14, %r1;
	setp.lt.u32 	%p2, %r4, 1024;
	setp.lt.s32 	%p3, %r5, 1024;
	and.pred  	%p1, %p2, %p3;
	shl.b32 	%r6, %r4, 10;
	add.s32 	%r7, %r6, %r5;
	mul.wide.s32 	%rd5, %r7, 4;
	add.s64 	%rd2, %rd1, %rd5;
	mov.u32 	%r15, _ZZ14stencil_sharedPfS_E4tile;
	mad.lo.s32 	%r8, %r2, 72, %r15;
	add.s32 	%r9, %r8, 72;
	shl.b32 	%r16, %r1, 2;
	add.s32 	%r10, %r9, %r16;
	not.pred 	%p4, %p1;
	@%p4 bra 	$L__BB1_2;
	ld.global.f32 	%f1, [%rd2];
	st.shared.f32 	[%r10+4], %f1;
$L__BB1_2:
	setp.ne.s32 	%p5, %r2, 0;
	setp.eq.s32 	%p6, %r4, 0;
	add.s32 	%r11, %r15, %r16;
	or.pred  	%p7, %p5, %p6;
	@%p7 bra 	$L__BB1_4;
	shl.b32 	%r19, %r3, 14;
	cvt.s64.s32 	%rd6, %r5;
	cvt.u64.u32 	%rd7, %r19;
	add.s64 	%rd8, %rd7, %rd6;
	shl.b64 	%rd9, %rd8, 2;
	add.s64 	%rd10, %rd1, %rd9;
	ld.global.f32 	%f2, [%rd10+-4096];
	st.shared.f32 	[%r11+4], %f2;
$L__BB1_4:
	setp.ne.s32 	%p8, %r2, 15;
	setp.gt.u32 	%p9, %r4, 1022;
	or.pred  	%p10, %p8, %p9;
	@%p10 bra 	$L__BB1_6;
	ld.global.f32 	%f3, [%rd2+4096];
	st.shared.f32 	[%r11+1228], %f3;
$L__BB1_6:
	setp.ne.s32 	%p11, %r1, 0;
	setp.lt.s32 	%p12, %r5, 1;
	or.pred  	%p13, %p11, %p12;
	@%p13 bra 	$L__BB1_8;
	add.s32 	%r21, %r7, -1;
	mul.wide.u32 	%rd11, %r21, 4;
	add.s64 	%rd12, %rd1, %rd11;
	ld.global.f32 	%f4, [%rd12];
	st.shared.f32 	[%r9], %f4;
$L__BB1_8:
	setp.ne.s32 	%p14, %r1, 15;
	setp.gt.s32 	%p15, %r5, 1022;
	or.pred  	%p16, %p14, %p15;
	@%p16 bra 	$L__BB1_10;
	cvt.u64.u32 	%rd13, %r6;
	cvt.s64.s32 	%rd14, %r5;
	add.s64 	%rd15, %rd13, %rd14;
	shl.b64 	%rd16, %rd15, 2;
	add.s64 	%rd17, %rd1, %rd16;
	ld.global.f32 	%f5, [%rd17+4];
	st.shared.f32 	[%r8+140], %f5;
$L__BB1_10:
	bar.sync 	0;
	@%p4 bra 	$L__BB1_12;
	ld.shared.f32 	%f6, [%r10+4];
	ld.shared.f32 	%f7, [%r10+-68];
	add.f32 	%f8, %f6, %f7;
	ld.shared.f32 	%f9, [%r10+76];
	add.f32 	%f10, %f8, %f9;
	ld.shared.f32 	%f11, [%r10];
	add.f32 	%f12, %f10, %f11;
	ld.shared.f32 	%f13, [%r10+8];
	add.f32 	%f14, %f12, %f13;
	cvta.to.global.u64 	%rd18, %rd3;
	add.s64 	%rd20, %rd18, %rd5;
	st.global.f32 	[%rd20], %f14;
$L__BB1_12:
	ret;

}
	// .globl	_Z24stencil_true_trap_globalPfS_
.visible .entry _Z24stencil_true_trap_globalPfS_(
	.param .u64 .ptr .align 1 _Z24stencil_true_trap_globalPfS__param_0,
	.param .u64 .ptr .align 1 _Z24stencil_true_trap_globalPfS__param_1
)
{
	.reg .pred 	%p<3>;
	.reg .b32 	%r<19>;
	.reg .b32 	%f<26>;
	.reg .b64 	%rd<14>;

	ld.param.u64 	%rd1, [_Z24stencil_true_trap_globalPfS__param_0];
	ld.param.u64 	%rd2, [_Z24stencil_true_trap_globalPfS__param_1];
	mov.u32 	%r3, %ctaid.y;
	shl.b32 	%r4, %r3, 4;
	mov.u32 	%r5, %tid.y;
	add.s32 	%r1, %r4, %r5;
	mov.u32 	%r6, %ctaid.x;
	shl.b32 	%r7, %r6, 4;
	mov.u32 	%r8, %tid.x;
	add.s32 	%r2, %r7, %r8;
	or.b32  	%r9, %r8, %r5;
	and.b32  	%r10, %r9, 1008;
	setp.ne.s32 	%p1, %r10, 0;
	@%p1 bra 	$L__BB2_3;
	add.s32 	%r11, %r1, -1021;
	add.s32 	%r12, %r2, -1021;
	min.u32 	%r13, %r11, %r12;
	setp.lt.u32 	%p2, %r13, -1018;
	@%p2 bra 	$L__BB2_3;
	cvta.to.global.u64 	%rd3, %rd2;
	shl.b32 	%r14, %r1, 10;
	add.s32 	%r15, %r14, %r2;
	mul.wide.u32 	%rd4, %r15, 4;
	add.s64 	%rd5, %rd3, %rd4;
	add.s32 	%r16, %r15, -1024;
	mul.wide.u32 	%rd6, %r16, 4;
	add.s64 	%rd7, %rd3, %rd6;
	add.s32 	%r17, %r15, 1024;
	mul.wide.u32 	%rd8, %r17, 4;
	add.s64 	%rd9, %rd3, %rd8;
	add.s32 	%r18, %r15, -1;
	mul.wide.u32 	%rd10, %r18, 4;
	add.s64 	%rd11, %rd3, %rd10;
	ld.global.f32 	%f1, [%rd5];
	ld.global.f32 	%f2, [%rd7];
	add.f32 	%f3, %f1, %f2;
	ld.global.f32 	%f4, [%rd9];
	add.f32 	%f5, %f3, %f4;
	ld.global.f32 	%f6, [%rd11];
	add.f32 	%f7, %f5, %f6;
	ld.global.f32 	%f8, [%rd5+4];
	add.f32 	%f9, %f7, %f8;
	bar.sync 	0;
	ld.global.f32 	%f10, [%rd7];
	add.f32 	%f11, %f9, %f10;
	ld.global.f32 	%f12, [%rd9];
	add.f32 	%f13, %f11, %f12;
	ld.global.f32 	%f14, [%rd11];
	add.f32 	%f15, %f13, %f14;
	ld.global.f32 	%f16, [%rd5+4];
	add.f32 	%f17, %f15, %f16;
	bar.sync 	0;
	ld.global.f32 	%f18, [%rd7];
	add.f32 	%f19, %f17, %f18;
	ld.global.f32 	%f20, [%rd9];
	add.f32 	%f21, %f19, %f20;
	ld.global.f32 	%f22, [%rd11];
	add.f32 	%f23, %f21, %f22;
	ld.global.f32 	%f24, [%rd5+4];
	add.f32 	%f25, %f23, %f24;
	bar.sync 	0;
	cvta.to.global.u64 	%rd12, %rd1;
	add.s64 	%rd13, %rd12, %rd4;
	st.global.f32 	[%rd13], %f25;
$L__BB2_3:
	ret;

}
	// .globl	_Z24stencil_true_trap_sharedPfS_
.visible .entry _Z24stencil_true_trap_sharedPfS_(
	.param .u64 .ptr .align 1 _Z24stencil_true_trap_sharedPfS__param_0,
	.param .u64 .ptr .align 1 _Z24stencil_true_trap_sharedPfS__param_1
)
{
	.reg .pred 	%p<8>;
	.reg .b32 	%r<37>;
	.reg .b32 	%f<30>;
	.reg .b64 	%rd<9>;
	// demoted variable
	.shared .align 4 .b8 _ZZ24stencil_true_trap_sharedPfS_E4tile[1936];
	ld.param.u64 	%rd1, [_Z24stencil_true_trap_sharedPfS__param_0];
	ld.param.u64 	%rd2, [_Z24stencil_true_trap_sharedPfS__param_1];
	mov.u32 	%r1, %tid.x;
	mov.u32 	%r2, %tid.y;
	mov.u32 	%r8, %ctaid.x;
	shl.b32 	%r9, %r8, 4;
	mov.u32 	%r10, %ctaid.y;
	shl.b32 	%r11, %r10, 4;
	add.s32 	%r3, %r11, %r2;
	add.s32 	%r12, %r9, %r1;
	add.s32 	%r5, %r3, -3;
	add.s32 	%r6, %r12, -3;
	max.u32 	%r13, %r5, %r6;
	setp.gt.u32 	%p2, %r13, 1023;
	mov.u32 	%r14, _ZZ24stencil_true_trap_sharedPfS_E4tile;
	mad.lo.s32 	%r15, %r2, 88, %r14;
	shl.b32 	%r16, %r1, 2;
	add.s32 	%r7, %r15, %r16;
	@%p2 bra 	$L__BB3_2;
	cvta.to.global.u64 	%rd3, %rd2;
	shl.b32 	%r18, %r5, 10;
	add.s32 	%r19, %r18, %r6;
	mul.wide.u32 	%rd4, %r19, 4;
	add.s64 	%rd5, %rd3, %rd4;
	ld.global.f32 	%f1, [%rd5];
	st.shared.f32 	[%r7], %f1;
	bra.uni 	$L__BB3_3;
$L__BB3_2:
	mov.b32 	%r17, 0;
	st.shared.u32 	[%r7], %r17;
$L__BB3_3:
	bar.sync 	0;
	add.s32 	%r20, %r2, -3;
	add.s32 	%r22, %r1, -3;
	max.u32 	%r23, %r20, %r22;
	setp.lt.u32 	%p1, %r23, 16;
	setp.gt.u32 	%p3, %r23, 15;
	@%p3 bra 	$L__BB3_5;
	ld.shared.f32 	%f2, [%r7];
	ld.shared.f32 	%f3, [%r7+-88];
	add.f32 	%f4, %f2, %f3;
	ld.shared.f32 	%f5, [%r7+88];
	add.f32 	%f6, %f4, %f5;
	ld.shared.f32 	%f7, [%r7+-4];
	add.f32 	%f8, %f6, %f7;
	ld.shared.f32 	%f9, [%r7+4];
	add.f32 	%f10, %f8, %f9;
	st.shared.f32 	[%r7], %f10;
$L__BB3_5:
	bar.sync 	0;
	add.s32 	%r24, %r2, -4;
	add.s32 	%r26, %r1, -4;
	max.u32 	%r27, %r24, %r26;
	setp.gt.u32 	%p4, %r27, 13;
	@%p4 bra 	$L__BB3_7;
	ld.shared.f32 	%f11, [%r7];
	ld.shared.f32 	%f12, [%r7+-88];
	add.f32 	%f13, %f11, %f12;
	ld.shared.f32 	%f14, [%r7+88];
	add.f32 	%f15, %f13, %f14;
	ld.shared.f32 	%f16, [%r7+-4];
	add.f32 	%f17, %f15, %f16;
	ld.shared.f32 	%f18, [%r7+4];
	add.f32 	%f19, %f17, %f18;
	st.shared.f32 	[%r7], %f19;
$L__BB3_7:
	bar.sync 	0;
	add.s32 	%r28, %r2, -5;
	add.s32 	%r30, %r1, -5;
	max.u32 	%r31, %r28, %r30;
	setp.gt.u32 	%p5, %r31, 11;
	@%p5 bra 	$L__BB3_9;
	ld.shared.f32 	%f20, [%r7];
	ld.shared.f32 	%f21, [%r7+-88];
	add.f32 	%f22, %f20, %f21;
	ld.shared.f32 	%f23, [%r7+88];
	add.f32 	%f24, %f22, %f23;
	ld.shared.f32 	%f25, [%r7+-4];
	add.f32 	%f26, %f24, %f25;
	ld.shared.f32 	%f27, [%r7+4];
	add.f32 	%f28, %f26, %f27;
	st.shared.f32 	[%r7], %f28;
$L__BB3_9:
	bar.sync 	0;
	not.pred 	%p6, %p1;
	@%p6 bra 	$L__BB3_12;
	add.s32 	%r32, %r3, -6;
	add.s32 	%r33, %r12, -6;
	max.u32 	%r34, %r32, %r33;
	setp.gt.u32 	%p7, %r34, 1017;
	@%p7 bra 	$L__BB3_12;
	ld.shared.f32 	%f29, [%r7];
	shl.b32 	%r35, %r5, 10;
	add.s32 	%r36, %r35, %r6;
	cvta.to.global.u64 	%rd6, %rd1;
	mul.wide.s32 	%rd7, %r36, 4;
	add.s64 	%rd8, %rd6, %rd7;
	st.global.f32 	[%rd8], %f29;
$L__BB3_12:
	ret;

}


// ===== COMPILED SASS (sm_100) =====

	.target	sm_100

	.elftype	@"ET_EXEC"


//--------------------- .note.nv.tkinfo           --------------------------
	.section	.note.nv.tkinfo,"",@"SHT_NOTE"
	.sectionflags	@"SHF_NOTE_NV_TKINFO"
	.tkinfo
        /*0018*/ 	.word	0x00000002
        /*0030*/ 	.string	""
        /*0030*/ 	.string	"ptxas"
        /*0030*/ 	.string	"Cuda compilation tools, release 13.0, V13.0.88"
        /*0030*/ 	.string	"Build cuda_13.0.r13.0/compiler.36424714_0"
        /*0030*/ 	.string	"-arch sm_100 -m 64 "



//--------------------- .note.nv.cuinfo           --------------------------
	.section	.note.nv.cuinfo,"",@"SHT_NOTE"
	.sectionflags	@"SHF_NOTE_NV_CUINFO"
        /*0018*/ 	.short	0x0002
        /*001a*/ 	.short	0x0064
        /*001c*/ 	.short	0x0082
	.zero		2


//--------------------- .nv.info                  --------------------------
	.section	.nv.info,"",@"SHT_CUDA_INFO"
	.align	4


	//----- nvinfo : EIATTR_REGCOUNT
	.align		4
        /*0000*/ 	.byte	0x04, 0x2f
        /*0002*/ 	.short	(.L_1 - .L_0)
	.align		4
.L_0:
        /*0004*/ 	.word	index@(_Z14stencil_globalPfS_)
        /*0008*/ 	.word	0x00000012


	//----- nvinfo : EIATTR_FRAME_SIZE
	.align		4
.L_1:
        /*000c*/ 	.byte	0x04, 0x11
        /*000e*/ 	.short	(.L_3 - .L_2)
	.align		4
.L_2:
        /*0010*/ 	.word	index@(_Z14stencil_globalPfS_)
        /*0014*/ 	.word	0x00000000


	//----- nvinfo : EIATTR_REGCOUNT
	.align		4
.L_3:
        /*0018*/ 	.byte	0x04, 0x2f
        /*001a*/ 	.short	(.L_5 - .L_4)
	.align		4
.L_4:
        /*001c*/ 	.word	index@(_Z14stencil_sharedPfS_)
        /*0020*/ 	.word	0x00000014


	//----- nvinfo : EIATTR_FRAME_SIZE
	.align		4
.L_5:
        /*0024*/ 	.byte	0x04, 0x11
        /*0026*/ 	.short	(.L_7 - .L_6)
	.align		4
.L_6:
        /*0028*/ 	.word	index@(_Z14stencil_sharedPfS_)
        /*002c*/ 	.word	0x00000000


	//----- nvinfo : EIATTR_REGCOUNT
	.align		4
.L_7:
        /*0030*/ 	.byte	0x04, 0x2f
        /*0032*/ 	.short	(.L_9 - .L_8)
	.align		4
.L_8:
        /*0034*/ 	.word	index@(_Z24stencil_true_trap_globalPfS_)
        /*0038*/ 	.word	0x0000001e


	//----- nvinfo : EIATTR_FRAME_SIZE
	.align		4
.L_9:
        /*003c*/ 	.byte	0x04, 0x11
        /*003e*/ 	.short	(.L_11 - .L_10)
	.align		4
.L_10:
        /*0040*/ 	.word	index@(_Z24stencil_true_trap_globalPfS_)
        /*0044*/ 	.word	0x00000000


	//----- nvinfo : EIATTR_REGCOUNT
	.align		4
.L_11:
        /*0048*/ 	.byte	0x04, 0x2f
        /*004a*/ 	.short	(.L_13 - .L_12)
	.align		4
.L_12:
        /*004c*/ 	.word	index@(_Z24stencil_true_trap_sharedPfS_)
        /*0050*/ 	.word	0x00000010


	//----- nvinfo : EIATTR_FRAME_SIZE
	.align		4
.L_13:
        /*0054*/ 	.byte	0x04, 0x11
        /*0056*/ 	.short	(.L_15 - .L_14)
	.align		4
.L_14:
        /*0058*/ 	.word	index@(_Z24stencil_true_trap_sharedPfS_)
        /*005c*/ 	.word	0x00000000


	//----- nvinfo : EIATTR_MIN_STACK_SIZE
	.align		4
.L_15:
        /*0060*/ 	.byte	0x04, 0x12
        /*0062*/ 	.short	(.L_17 - .L_16)
	.align		4
.L_16:
        /*0064*/ 	.word	index@(_Z24stencil_true_trap_sharedPfS_)
        /*0068*/ 	.word	0x00000000


	//----- nvinfo : EIATTR_MIN_STACK_SIZE
	.align		4
.L_17:
        /*006c*/ 	.byte	0x04, 0x12
        /*006e*/ 	.short	(.L_19 - .L_18)
	.align		4
.L_18:
        /*0070*/ 	.word	index@(_Z24stencil_true_trap_globalPfS_)
        /*0074*/ 	.word	0x00000000


	//----- nvinfo : EIATTR_MIN_STACK_SIZE
	.align		4
.L_19:
        /*0078*/ 	.byte	0x04, 0x12
        /*007a*/ 	.short	(.L_21 - .L_20)
	.align		4
.L_20:
        /*007c*/ 	.word	index@(_Z14stencil_sharedPfS_)
        /*0080*/ 	.word	0x00000000


	//----- nvinfo : EIATTR_MIN_STACK_SIZE
	.align		4
.L_21:
        /*0084*/ 	.byte	0x04, 0x12
        /*0086*/ 	.short	(.L_23 - .L_22)
	.align		4
.L_22:
        /*0088*/ 	.word	index@(_Z14stencil_globalPfS_)
        /*008c*/ 	.word	0x00000000
.L_23:


//--------------------- .nv.compat                --------------------------
	.section	.nv.compat,"",@"SHT_CUDA_COMPAT_INFO"
	.align	4
        /*0000*/ 	.byte	0x02, 0x09, 0x00, 0x00, 0x02, 0x02, 0x01, 0x00, 0x02, 0x05, 0x05, 0x00, 0x03, 0x07, 0x01, 0x01
        /*0010*/ 	.byte	0x02, 0x03, 0x00, 0x00, 0x02, 0x06, 0x01, 0x00, 0x04, 0x0b, 0x08, 0x00, 0x09, 0x00, 0x00, 0x00
        /*0020*/ 	.byte	0x00, 0x00, 0x00, 0x00


//--------------------- .nv.info._Z24stencil_true_trap_sharedPfS_ --------------------------
	.section	.nv.info._Z24stencil_true_trap_sharedPfS_,"",@"SHT_CUDA_INFO"
	.sectionflags	@""
	.align	4


	//----- nvinfo : EIATTR_CUDA_API_VERSION
	.align		4
        /*0000*/ 	.byte	0x04, 0x37
        /*0002*/ 	.short	(.L_25 - .L_24)
.L_24:
        /*0004*/ 	.word	0x00000082


	//----- nvinfo : EIATTR_KPARAM_INFO
	.align		4
.L_25:
        /*0008*/ 	.byte	0x04, 0x17
        /*000a*/ 	.short	(.L_27 - .L_26)
.L_26:
        /*000c*/ 	.word	0x00000000
        /*0010*/ 	.short	0x0001
        /*0012*/ 	.short	0x0008
        /*0014*/ 	.byte	0x00, 0xf5, 0x21, 0x00


	//----- nvinfo : EIATTR_KPARAM_INFO
	.align		4
.L_27:
        /*0018*/ 	.byte	0x04, 0x17
        /*001a*/ 	.short	(.L_29 - .L_28)
.L_28:
        /*001c*/ 	.word	0x00000000
        /*0020*/ 	.short	0x0000
        /*0022*/ 	.short	0x0000
        /*0024*/ 	.byte	0x00, 0xf5, 0x21, 0x00


	//----- nvinfo : EIATTR_SPARSE_MMA_MASK
	.align		4
.L_29:
        /*0028*/ 	.byte	0x03, 0x50
        /*002a*/ 	.short	0x0000


	//----- nvinfo : EIATTR_MAXREG_COUNT
	.align		4
        /*002c*/ 	.byte	0x03, 0x1b
        /*002e*/ 	.short	0x00ff


	//----- nvinfo : EIATTR_NUM_BARRIERS
	.align		4
        /*0030*/ 	.byte	0x02, 0x4c
        /*0032*/ 	.byte	0x01
	.zero		1


	//----- nvinfo : EIATTR_MERCURY_ISA_VERSION
	.align		4
        /*0034*/ 	.byte	0x03, 0x5f
        /*0036*/ 	.short	0x0101


	//----- nvinfo : EIATTR_VRC_CTA_INIT_COUNT
	.align		4
        /*0038*/ 	.byte	0x02, 0x4a
	.zero		1
	.zero		1


	//----- nvinfo : EIATTR_EXIT_INSTR_OFFSETS
	.align		4
        /*003c*/ 	.byte	0x04, 0x1c
        /*003e*/ 	.short	(.L_31 - .L_30)


	//   ....[0]....
.L_30:
        /*0040*/ 	.word	0x000004c0


	//   ....[1]....
        /*0044*/ 	.word	0x00000500


	//   ....[2]....
        /*0048*/ 	.word	0x00000560


	//----- nvinfo : EIATTR_CRS_STACK_SIZE
	.align		4
.L_31:
        /*004c*/ 	.byte	0x04, 0x1e
        /*004e*/ 	.short	(.L_33 - .L_32)
.L_32:
        /*0050*/ 	.word	0x00000000


	//----- nvinfo : EIATTR_CBANK_PARAM_SIZE
	.align		4
.L_33:
        /*0054*/ 	.byte	0x03, 0x19
        /*0056*/ 	.short	0x0010


	//----- nvinfo : EIATTR_PARAM_CBANK
	.align		4
        /*0058*/ 	.byte	0x04, 0x0a
        /*005a*/ 	.short	(.L_35 - .L_34)
	.align		4
.L_34:
        /*005c*/ 	.word	index@(.nv.constant0._Z24stencil_true_trap_sharedPfS_)
        /*0060*/ 	.short	0x0380
        /*0062*/ 	.short	0x0010


	//----- nvinfo : EIATTR_SW_WAR
	.align		4
.L_35:
        /*0064*/ 	.byte	0x04, 0x36
        /*0066*/ 	.short	(.L_37 - .L_36)
.L_36:
        /*0068*/ 	.word	0x00000008
.L_37:


//--------------------- .nv.info._Z24stencil_true_trap_globalPfS_ --------------------------
	.section	.nv.info._Z24stencil_true_trap_globalPfS_,"",@"SHT_CUDA_INFO"
	.sectionflags	@""
	.align	4


	//----- nvinfo : EIATTR_CUDA_API_VERSION
	.align		4
        /*0000*/ 	.byte	0x04, 0x37
        /*0002*/ 	.short	(.L_39 - .L_38)
.L_38:
        /*0004*/ 	.word	0x00000082


	//----- nvinfo : EIATTR_KPARAM_INFO
	.align		4
.L_39:
        /*0008*/ 	.byte	0x04, 0x17
        /*000a*/ 	.short	(.L_41 - .L_40)
.L_40:
        /*000c*/ 	.word	0x00000000
        /*0010*/ 	.short	0x0001
        /*0012*/ 	.short	0x0008
        /*0014*/ 	.byte	0x00, 0xf5, 0x21, 0x00


	//----- nvinfo : EIATTR_KPARAM_INFO
	.align		4
.L_41:
        /*0018*/ 	.byte	0x04, 0x17
        /*001a*/ 	.short	(.L_43 - .L_42)
.L_42:
        /*001c*/ 	.word	0x00000000
        /*0020*/ 	.short	0x0000
        /*0022*/ 	.short	0x0000
        /*0024*/ 	.byte	0x00, 0xf5, 0x21, 0x00


	//----- nvinfo : EIATTR_SPARSE_MMA_MASK
	.align		4
.L_43:
        /*0028*/ 	.byte	0x03, 0x50
        /*002a*/ 	.short	0x0000


	//----- nvinfo : EIATTR_MAXREG_COUNT
	.align		4
        /*002c*/ 	.byte	0x03, 0x1b
        /*002e*/ 	.short	0x00ff


	//----- nvinfo : EIATTR_NUM_BARRIERS
	.align		4
        /*0030*/ 	.byte	0x02, 0x4c
        /*0032*/ 	.byte	0x01
	.zero		1


	//----- nvinfo : EIATTR_MERCURY_ISA_VERSION
	.align		4
        /*0034*/ 	.byte	0x03, 0x5f
        /*0036*/ 	.short	0x0101


	//----- nvinfo : EIATTR_VRC_CTA_INIT_COUNT
	.align		4
        /*0038*/ 	.byte	0x02, 0x4a
	.zero		1
	.zero		1


	//----- nvinfo : EIATTR_EXIT_INSTR_OFFSETS
	.align		4
        /*003c*/ 	.byte	0x04, 0x1c
        /*003e*/ 	.short	(.L_45 - .L_44)


	//   ....[0]....
.L_44:
        /*0040*/ 	.word	0x00000080


	//   ....[1]....
        /*0044*/ 	.word	0x000000c0


	//   ....[2]....
        /*0048*/ 	.word	0x00000360


	//----- nvinfo : EIATTR_CBANK_PARAM_SIZE
	.align		4
.L_45:
        /*004c*/ 	.byte	0x03, 0x19
        /*004e*/ 	.short	0x0010


	//----- nvinfo : EIATTR_PARAM_CBANK
	.align		4
        /*0050*/ 	.byte	0x04, 0x0a
        /*0052*/ 	.short	(.L_47 - .L_46)
	.align		4
.L_46:
        /*0054*/ 	.word	index@(.nv.constant0._Z24stencil_true_trap_globalPfS_)
        /*0058*/ 	.short	0x0380
        /*005a*/ 	.short	0x0010


	//----- nvinfo : EIATTR_SW_WAR
	.align		4
.L_47:
        /*005c*/ 	.byte	0x04, 0x36
        /*005e*/ 	.short	(.L_49 - .L_48)
.L_48:
        /*0060*/ 	.word	0x00000008
.L_49:


//--------------------- .nv.info._Z14stencil_sharedPfS_ --------------------------
	.section	.nv.info._Z14stencil_sharedPfS_,"",@"SHT_CUDA_INFO"
	.sectionflags	@""
	.align	4


	//----- nvinfo : EIATTR_CUDA_API_VERSION
	.align		4
        /*0000*/ 	.byte	0x04, 0x37
        /*0002*/ 	.short	(.L_51 - .L_50)
.L_50:
        /*0004*/ 	.word	0x00000082


	//----- nvinfo : EIATTR_KPARAM_INFO
	.align		4
.L_51:
        /*0008*/ 	.byte	0x04, 0x17
        /*000a*/ 	.short	(.L_53 - .L_52)
.L_52:
        /*000c*/ 	.word	0x00000000
        /*0010*/ 	.short	0x0001
        /*0012*/ 	.short	0x0008
        /*0014*/ 	.byte	0x00, 0xf5, 0x21, 0x00


	//----- nvinfo : EIATTR_KPARAM_INFO
	.align		4
.L_53:
        /*0018*/ 	.byte	0x04, 0x17
        /*001a*/ 	.short	(.L_55 - .L_54)
.L_54:
        /*001c*/ 	.word	0x00000000
        /*0020*/ 	.short	0x0000
        /*0022*/ 	.short	0x0000
        /*0024*/ 	.byte	0x00, 0xf5, 0x21, 0x00


	//----- nvinfo : EIATTR_SPARSE_MMA_MASK
	.align		4
.L_55:
        /*0028*/ 	.byte	0x03, 0x50
        /*002a*/ 	.short	0x0000


	//----- nvinfo : EIATTR_MAXREG_COUNT
	.align		4
        /*002c*/ 	.byte	0x03, 0x1b
        /*002e*/ 	.short	0x00ff


	//----- nvinfo : EIATTR_NUM_BARRIERS
	.align		4
        /*0030*/ 	.byte	0x02, 0x4c
        /*0032*/ 	.byte	0x01
	.zero		1


	//----- nvinfo : EIATTR_MERCURY_ISA_VERSION
	.align		4
        /*0034*/ 	.byte	0x03, 0x5f
        /*0036*/ 	.short	0x0101


	//----- nvinfo : EIATTR_VRC_CTA_INIT_COUNT
	.align		4
        /*0038*/ 	.byte	0x02, 0x4a
	.zero		1
	.zero		1


	//----- nvinfo : EIATTR_EXIT_INSTR_OFFSETS
	.align		4
        /*003c*/ 	.byte	0x04, 0x1c
        /*003e*/ 	.short	(.L_57 - .L_56)


	//   ....[0]....
.L_56:
        /*0040*/ 	.word	0x00000330


	//   ....[1]....
        /*0044*/ 	.word	0x00000400


	//----- nvinfo : EIATTR_CBANK_PARAM_SIZE
	.align		4
.L_57:
        /*0048*/ 	.byte	0x03, 0x19
        /*004a*/ 	.short	0x0010


	//----- nvinfo : EIATTR_PARAM_CBANK
	.align		4
        /*004c*/ 	.byte	0x04, 0x0a
        /*004e*/ 	.short	(.L_59 - .L_58)
	.align		4
.L_58:
        /*0050*/ 	.word	index@(.nv.constant0._Z14stencil_sharedPfS_)
        /*0054*/ 	.short	0x0380
        /*0056*/ 	.short	0x0010


	//----- nvinfo : EIATTR_SW_WAR
	.align		4
.L_59:
        /*0058*/ 	.byte	0x04, 0x36
        /*005a*/ 	.short	(.L_61 - .L_60)
.L_60:
        /*005c*/ 	.word	0x00000008
.L_61:


//--------------------- .nv.info._Z14stencil_globalPfS_ --------------------------
	.section	.nv.info._Z14stencil_globalPfS_,"",@"SHT_CUDA_INFO"
	.sectionflags	@""
	.align	4


	//----- nvinfo : EIATTR_CUDA_API_VERSION
	.align		4
        /*0000*/ 	.byte	0x04, 0x37
        /*0002*/ 	.short	(.L_63 - .L_62)
.L_62:
        /*0004*/ 	.word	0x00000082


	//----- nvinfo : EIATTR_KPARAM_INFO
	.align		4
.L_63:
        /*0008*/ 	.byte	0x04, 0x17
        /*000a*/ 	.short	(.L_65 - .L_64)
.L_64:
        /*000c*/ 	.word	0x00000000
        /*0010*/ 	.short	0x0001
        /*0012*/ 	.short	0x0008
        /*0014*/ 	.byte	0x00, 0xf5, 0x21, 0x00


	//----- nvinfo : EIATTR_KPARAM_INFO
	.align		4
.L_65:
        /*0018*/ 	.byte	0x04, 0x17
        /*001a*/ 	.short	(.L_67 - .L_66)
.L_66:
        /*001c*/ 	.word	0x00000000
        /*0020*/ 	.short	0x0000
        /*0022*/ 	.short	0x0000
        /*0024*/ 	.byte	0x00, 0xf5, 0x21, 0x00


	//----- nvinfo : EIATTR_SPARSE_MMA_MASK
	.align		4
.L_67:
        /*0028*/ 	.byte	0x03, 0x50
        /*002a*/ 	.short	0x0000


	//----- nvinfo : EIATTR_MAXREG_COUNT
	.align		4
        /*002c*/ 	.byte	0x03, 0x1b
        /*002e*/ 	.short	0x00ff


	//----- nvinfo : EIATTR_MERCURY_ISA_VERSION
	.align		4
        /*0030*/ 	.byte	0x03, 0x5f
        /*0032*/ 	.short	0x0101


	//----- nvinfo : EIATTR_VRC_CTA_INIT_COUNT
	.align		4
        /*0034*/ 	.byte	0x02, 0x4a
	.zero		1
	.zero		1


	//----- nvinfo : EIATTR_EXIT_INSTR_OFFSETS
	.align		4
        /*0038*/ 	.byte	0x04, 0x1c
        /*003a*/ 	.short	(.L_69 - .L_68)


	//   ....[0]....
.L_68:
        /*003c*/ 	.word	0x000000b0


	//   ....[1]....
        /*0040*/ 	.word	0x000002e0


	//----- nvinfo : EIATTR_CBANK_PARAM_SIZE
	.align		4
.L_69:
        /*0044*/ 	.byte	0x03, 0x19
        /*0046*/ 	.short	0x0010


	//----- nvinfo : EIATTR_PARAM_CBANK
	.align		4
        /*0048*/ 	.byte	0x04, 0x0a
        /*004a*/ 	.short	(.L_71 - .L_70)
	.align		4
.L_70:
        /*004c*/ 	.word	index@(.nv.constant0._Z14stencil_globalPfS_)
        /*0050*/ 	.short	0x0380
        /*0052*/ 	.short	0x0010


	//----- nvinfo : EIATTR_SW_WAR
	.align		4
.L_71:
        /*0054*/ 	.byte	0x04, 0x36
        /*0056*/ 	.short	(.L_73 - .L_72)
.L_72:
        /*0058*/ 	.word	0x00000008
.L_73:


//--------------------- .nv.callgraph             --------------------------
	.section	.nv.callgraph,"",@"SHT_CUDA_CALLGRAPH"
	.align	4
	.sectionentsize	8
	.align		4
        /*0000*/ 	.word	0x00000000
	.align		4
        /*0004*/ 	.word	0xffffffff
	.align		4
        /*0008*/ 	.word	0x00000000
	.align		4
        /*000c*/ 	.word	0xfffffffe
	.align		4
        /*0010*/ 	.word	0x00000000
	.align		4
        /*0014*/ 	.word	0xfffffffd
	.align		4
        /*0018*/ 	.word	0x00000000
	.align		4
        /*001c*/ 	.word	0xfffffffc


//--------------------- .text._Z24stencil_true_trap_sharedPfS_ --------------------------
	.section	.text._Z24stencil_true_trap_sharedPfS_,"ax",@progbits
	.align	128
        .global         _Z24stencil_true_trap_sharedPfS_
        .type           _Z24stencil_true_trap_sharedPfS_,@function
        .size           _Z24stencil_true_trap_sharedPfS_,(.L_x_10 - _Z24stencil_true_trap_sharedPfS_)
        .other          _Z24stencil_true_trap_sharedPfS_,@"STO_CUDA_ENTRY STV_DEFAULT"
_Z24stencil_true_trap_sharedPfS_:
.text._Z24stencil_true_trap_sharedPfS_:
[----:B------:R-:W-:Y:S01]  /*0000*/  LDC R1, c[0x0][0x37c] ;  /* 0x0000df00ff017b82 */ /* 0x000fe20000000800 */
[----:B------:R-:W0:Y:S01]  /*0010*/  S2R R12, SR_TID.X ;  /* 0x00000000000c7919 */ /* 0x000e220000002100 */
[----:B------:R-:W1:Y:S01]  /*0020*/  LDCU.64 UR4, c[0x0][0x358] ;  /* 0x00006b00ff0477ac */ /* 0x000e620008000a00 */
[----:B------:R-:W0:Y:S01]  /*0030*/  S2R R3, SR_CTAID.X ;  /* 0x0000000000037919 */ /* 0x000e220000002500 */
[----:B------:R-:W2:Y:S01]  /*0040*/  S2R R11, SR_TID.Y ;  /* 0x00000000000b7919 */ /* 0x000ea20000002200 */
[----:B------:R-:W2:Y:S01]  /*0050*/  S2R R2, SR_CTAID.Y ;  /* 0x0000000000027919 */ /* 0x000ea20000002600 */
[----:B0-----:R-:W-:-:S04]  /*0060*/  IMAD R4, R3, 0x10, R12 ;  /* 0x0000001003047824 */ /* 0x001fc800078e020c */
[----:B------:R-:W-:Y:S01]  /*0070*/  VIADD R3, R4, 0xfffffffd ;  /* 0xfffffffd04037836 */ /* 0x000fe20000000000 */
[----:B--2---:R-:W-:-:S04]  /*0080*/  LEA R2, R2, R11, 0x4 ;  /* 0x0000000b02027211 */ /* 0x004fc800078e20ff */
[----:B------:R-:W-:-:S04]  /*0090*/  IADD3 R0, PT, PT, R2, -0x3, RZ ;  /* 0xfffffffd02007810 */ /* 0x000fc80007ffe0ff */
[----:B------:R-:W-:-:S04]  /*00a0*/  VIMNMX.U32 R5, PT, PT, R0, R3, !PT ;  /* 0x0000000300057248 */ /* 0x000fc80007fe0000 */
[----:B------:R-:W-:-:S13]  /*00b0*/  ISETP.GT.U32.AND P0, PT, R5, 0x3ff, PT ;  /* 0x000003ff0500780c */ /* 0x000fda0003f04070 */
[----:B------:R-:W0:Y:S01]  /*00c0*/  @!P0 LDC.64 R6, c[0x0][0x388] ;  /* 0x0000e200ff068b82 */ /* 0x000e220000000a00 */
[----:B------:R-:W-:-:S05]  /*00d0*/  @!P0 LEA R5, R0, R3, 0xa ;  /* 0x0000000300058211 */ /* 0x000fca00078e50ff */
[----:B0-----:R-:W-:-:S06]  /*00e0*/  @!P0 IMAD.WIDE.U32 R6, R5, 0x4, R6 ;  /* 0x0000000405068825 */ /* 0x001fcc00078e0006 */
[----:B-1----:R-:W2:Y:S01]  /*00f0*/  @!P0 LDG.E R6, desc[UR4][R6.64] ;  /* 0x0000000406068981 */ /* 0x002ea2000c1e1900 */
[----:B------:R-:W-:Y:S01]  /*0100*/  MOV R5, 0x400 ;  /* 0x0000040000057802 */ /* 0x000fe20000000f00 */
[----:B------:R-:W-:Y:S01]  /*0110*/  BSSY.RECONVERGENT B0, `(.L_x_0) ;  /* 0x000001d000007945 */ /* 0x000fe20003800200 */
[C---:B------:R-:W-:Y:S01]  /*0120*/  IADD3 R9, PT, PT, R12.reuse, -0x4, RZ ;  /* 0xfffffffc0c097810 */ /* 0x040fe20007ffe0ff */
[----:B------:R-:W0:Y:S01]  /*0130*/  S2R R8, SR_CgaCtaId ;  /* 0x0000000000087919 */ /* 0x000e220000008800 */
[----:B------:R-:W-:Y:S02]  /*0140*/  IADD3 R10, PT, PT, R12, -0x5, RZ ;  /* 0xfffffffb0c0a7810 */ /* 0x000fe40007ffe0ff */
[C---:B------:R-:W-:Y:S02]  /*0150*/  VIADDMNMX.U32 R9, R11.reuse, 0xfffffffc, R9, !PT ;  /* 0xfffffffc0b097846 */ /* 0x040fe40007800009 */
[----:B------:R-:W-:Y:S02]  /*0160*/  VIADDMNMX.U32 R10, R11, 0xfffffffb, R10, !PT ;  /* 0xfffffffb0b0a7846 */ /* 0x000fe4000780000a */
[----:B------:R-:W-:-:S02]  /*0170*/  ISETP.GT.U32.AND P2, PT, R9, 0xd, PT ;  /* 0x0000000d0900780c */ /* 0x000fc40003f44070 */
[----:B------:R-:W-:Y:S02]  /*0180*/  ISETP.GT.U32.AND P3, PT, R10, 0xb, PT ;  /* 0x0000000b0a00780c */ /* 0x000fe40003f64070 */
[----:B0-----:R-:W-:Y:S01]  /*0190*/  LEA R5, R8, R5, 0x18 ;  /* 0x0000000508057211 */ /* 0x001fe200078ec0ff */
[----:B------:R-:W-:-:S04]  /*01a0*/  VIADD R8, R12, 0xfffffffd ;  /* 0xfffffffd0c087836 */ /* 0x000fc80000000000 */
[C---:B------:R-:W-:Y:S01]  /*01b0*/  IMAD R5, R11.reuse, 0x58, R5 ;  /* 0x000000580b057824 */ /* 0x040fe200078e0205 */
[----:B------:R-:W-:-:S03]  /*01c0*/  VIADDMNMX.U32 R8, R11, 0xfffffffd, R8, !PT ;  /* 0xfffffffd0b087846 */ /* 0x000fc60007800008 */
[----:B------:R-:W-:Y:S01]  /*01d0*/  IMAD R5, R12, 0x4, R5 ;  /* 0x000000040c057824 */ /* 0x000fe200078e0205 */
[C---:B------:R-:W-:Y:S02]  /*01e0*/  ISETP.GT.U32.AND P1, PT, R8.reuse, 0xf, PT ;  /* 0x0000000f0800780c */ /* 0x040fe40003f24070 */
[----:B------:R-:W-:Y:S02]  /*01f0*/  ISETP.GE.U32.AND P4, PT, R8, 0x10, PT ;  /* 0x000000100800780c */ /* 0x000fe40003f86070 */
[----:B--2---:R0:W-:Y:S04]  /*0200*/  @!P0 STS [R5], R6 ;  /* 0x0000000605008388 */ /* 0x0041e80000000800 */
[----:B------:R0:W-:Y:S01]  /*0210*/  @P0 STS [R5], RZ ;  /* 0x000000ff05000388 */ /* 0x0001e20000000800 */
[----:B------:R-:W-:Y:S06]  /*0220*/  BAR.SYNC.DEFER_BLOCKING 0x0 ;  /* 0x0000000000007b1d */ /* 0x000fec0000010000 */
[----:B------:R-:W-:Y:S05]  /*0230*/  @P1 BRA `(.L_x_1) ;  /* 0x0000000000281947 */ /* 0x000fea0003800000 */
[----:B0-----:R-:W-:Y:S04]  /*0240*/  LDS R6, [R5] ;  /* 0x0000000005067984 */ /* 0x001fe80000000800 */
[----:B------:R-:W0:Y:S04]  /*0250*/  LDS R7, [R5+-0x58] ;  /* 0xffffa80005077984 */ /* 0x000e280000000800 */
[----:B------:R-:W1:Y:S04]  /*0260*/  LDS R9, [R5+0x58] ;  /* 0x0000580005097984 */ /* 0x000e680000000800 */
[----:B------:R-:W2:Y:S04]  /*0270*/  LDS R11, [R5+-0x4] ;  /* 0xfffffc00050b7984 */ /* 0x000ea80000000800 */
[----:B------:R-:W3:Y:S01]  /*0280*/  LDS R13, [R5+0x4] ;  /* 0x00000400050d7984 */ /* 0x000ee20000000800 */
[----:B0-----:R-:W-:-:S04]  /*0290*/  FADD R6, R6, R7 ;  /* 0x0000000706067221 */ /* 0x001fc80000000000 */
[----:B-1----:R-:W-:-:S04]  /*02a0*/  FADD R6, R6, R9 ;  /* 0x0000000906067221 */ /* 0x002fc80000000000 */
[----:B--2---:R-:W-:-:S04]  /*02b0*/  FADD R6, R6, R11 ;  /* 0x0000000b06067221 */ /* 0x004fc80000000000 */
[----:B---3--:R-:W-:-:S05]  /*02c0*/  FADD R6, R6, R13 ;  /* 0x0000000d06067221 */ /* 0x008fca0000000000 */
[----:B------:R1:W-:Y:S02]  /*02d0*/  STS [R5], R6 ;  /* 0x0000000605007388 */ /* 0x0003e40000000800 */
.L_x_1:
[----:B------:R-:W-:Y:S05]  /*02e0*/  BSYNC.RECONVERGENT B0 ;  /* 0x0000000000007941 */ /* 0x000fea0003800200 */
.L_x_0:
[----:B------:R-:W-:Y:S06]  /*02f0*/  BAR.SYNC.DEFER_BLOCKING 0x0 ;  /* 0x0000000000007b1d */ /* 0x000fec0000010000 */
[----:B------:R-:W-:Y:S04]  /*0300*/  BSSY.RECONVERGENT B0, `(.L_x_2) ;  /* 0x000000c000007945 */ /* 0x000fe80003800200 */
[----:B------:R-:W-:Y:S05]  /*0310*/  @P2 BRA `(.L_x_3) ;  /* 0x0000000000282947 */ /* 0x000fea0003800000 */
[----:B01----:R-:W-:Y:S04]  /*0320*/  LDS R6, [R5] ;  /* 0x0000000005067984 */ /* 0x003fe80000000800 */
        /* <DEDUP_REMOVED lines=9> */
.L_x_3:
[----:B------:R-:W-:Y:S05]  /*03c0*/  BSYNC.RECONVERGENT B0 ;  /* 0x0000000000007941 */ /* 0x000fea0003800200 */
.L_x_2:
[----:B------:R-:W-:Y:S06]  /*03d0*/  BAR.SYNC.DEFER_BLOCKING 0x0 ;  /* 0x0000000000007b1d */ /* 0x000fec0000010000 */
[----:B------:R-:W-:Y:S04]  /*03e0*/  BSSY.RECONVERGENT B0, `(.L_x_4) ;  /* 0x000000c000007945 */ /* 0x000fe80003800200 */
[----:B------:R-:W-:Y:S05]  /*03f0*/  @P3 BRA `(.L_x_5) ;  /* 0x0000000000283947 */ /* 0x000fea0003800000 */
[----:B012---:R-:W-:Y:S04]  /*0400*/  LDS R6, [R5] ;  /* 0x0000000005067984 */ /* 0x007fe80000000800 */
        /* <DEDUP_REMOVED lines=9> */
.L_x_5:
[----:B------:R-:W-:Y:S05]  /*04a0*/  BSYNC.RECONVERGENT B0 ;  /* 0x0000000000007941 */ /* 0x000fea0003800200 */
.L_x_4:
[----:B------:R-:W-:Y:S06]  /*04b0*/  BAR.SYNC.DEFER_BLOCKING 0x0 ;  /* 0x0000000000007b1d */ /* 0x000fec0000010000 */
[----:B------:R-:W-:Y:S05]  /*04c0*/  @P4 EXIT ;  /* 0x000000000000494d */ /* 0x000fea0003800000 */
[----:B------:R-:W-:-:S04]  /*04d0*/  IADD3 R7, PT, PT, R4, -0x6, RZ ;  /* 0xfffffffa04077810 */ /* 0x000fc80007ffe0ff */
[----:B------:R-:W-:-:S04]  /*04e0*/  VIADDMNMX.U32 R7, R2, 0xfffffffa, R7, !PT ;  /* 0xfffffffa02077846 */ /* 0x000fc80007800007 */
[----:B------:R-:W-:-:S13]  /*04f0*/  ISETP.GT.U32.AND P0, PT, R7, 0x3f9, PT ;  /* 0x000003f90700780c */ /* 0x000fda0003f04070 */
[----:B------:R-:W-:Y:S05]  /*0500*/  @P0 EXIT ;  /* 0x000000000000094d */ /* 0x000fea0003800000 */
[----:B0123--:R-:W0:Y:S01]  /*0510*/  LDS R5, [R5] ;  /* 0x0000000005057984 */ /* 0x00fe220000000800 */
[----:B------:R-:W1:Y:S01]  /*0520*/  LDC.64 R6, c[0x0][0x380] ;  /* 0x0000e000ff067b82 */ /* 0x000e620000000a00 */
[----:B------:R-:W-:-:S05]  /*0530*/  LEA R3, R0, R3, 0xa ;  /* 0x0000000300037211 */ /* 0x000fca00078e50ff */
[----:B-1----:R-:W-:-:S05]  /*0540*/  IMAD.WIDE R2, R3, 0x4, R6 ;  /* 0x0000000403027825 */ /* 0x002fca00078e0206 */
[----:B0-----:R-:W-:Y:S01]  /*0550*/  STG.E desc[UR4][R2.64], R5 ;  /* 0x0000000502007986 */ /* 0x001fe2000c101904 */
[----:B------:R-:W-:Y:S05]  /*0560*/  EXIT ;  /* 0x000000000000794d */ /* 0x000fea0003800000 */
.L_x_6:
[----:B------:R-:W-:-:S00]  /*0570*/  BRA `(.L_x_6) ;  /* 0xfffffffc00fc7947 */ /* 0x000fc0000383ffff */
[----:B------:R-:W-:-:S00]  /*0580*/  NOP ;  /* 0x0000000000007918 */ /* 0x000fc00000000000 */
[----:B------:R-:W-:-:S00]  /*0590*/  NOP ;  /* 0x0000000000007918 */ /* 0x000fc00000000000 */
[----:B------:R-:W-:-:S00]  /*05a0*/  NOP ;  /* 0x0000000000007918 */ /* 0x000fc00000000000 */
[----:B------:R-:W-:-:S00]  /*05b0*/  NOP ;  /* 0x0000000000007918 */ /* 0x000fc00000000000 */
[----:B------:R-:W-:-:S00]  /*05c0*/  NOP ;  /* 0x0000000000007918 */ /* 0x000fc00000000000 */
[----:B------:R-:W-:-:S00]  /*05d0*/  NOP ;  /* 0x0000000000007918 */ /* 0x000fc00000000000 */
[----:B------:R-:W-:-:S00]  /*05e0*/  NOP ;  /* 0x0000000000007918 */ /* 0x000fc00000000000 */
[----:B------:R-:W-:-:S00]  /*05f0*/  NOP ;  /* 0x0000000000007918 */ /* 0x000fc00000000000 */
.L_x_10:


//--------------------- .text._Z24stencil_true_trap_globalPfS_ --------------------------
	.section	.text._Z24stencil_true_trap_globalPfS_,"ax",@progbits
	.align	128
        .global         _Z24stencil_true_trap_globalPfS_
        .type           _Z24stencil_true_trap_globalPfS_,@function
        .size           _Z24stencil_true_trap_globalPfS_,(.L_x_11 - _Z24stencil_true_trap_globalPfS_)
        .other          _Z24stencil_true_trap_globalPfS_,@"STO_CUDA_ENTRY STV_DEFAULT"
_Z24stencil_true_trap_globalPfS_:
.text._Z24stencil_true_trap_globalPfS_:
[----:B------:R-:W-:Y:S01]  /*0000*/  LDC R1, c[0x0][0x37c] ;  /* 0x0000df00ff017b82 */ /* 0x000fe20000000800 */
[----:B------:R-:W0:Y:S01]  /*0010*/  S2R R3, SR_TID.Y ;  /* 0x0000000000037919 */ /* 0x000e220000002200 */
[----:B------:R-:W0:Y:S01]  /*0020*/  S2R R4, SR_TID.X ;  /* 0x0000000000047919 */ /* 0x000e220000002100 */
[----:B------:R-:W1:Y:S01]  /*0030*/  S2R R0, SR_CTAID.Y ;  /* 0x0000000000007919 */ /* 0x000e620000002600 */
[----:B------:R-:W2:Y:S01]  /*0040*/  S2R R2, SR_CTAID.X ;  /* 0x0000000000027919 */ /* 0x000ea20000002500 */
[----:B0-----:R-:W-:Y:S02]  /*0050*/  LOP3.LUT P0, RZ, R4, 0x3f0, R3, 0xc8, !PT ;  /* 0x000003f004ff7812 */ /* 0x001fe4000780c803 */
[----:B-1----:R-:W-:Y:S02]  /*0060*/  LEA R0, R0, R3, 0x4 ;  /* 0x0000000300007211 */ /* 0x002fe400078e20ff */
[----:B--2---:R-:W-:-:S09]  /*0070*/  LEA R3, R2, R4, 0x4 ;  /* 0x0000000402037211 */ /* 0x004fd200078e20ff */
[----:B------:R-:W-:Y:S05]  /*0080*/  @P0 EXIT ;  /* 0x000000000000094d */ /* 0x000fea0003800000 */
[----:B------:R-:W-:-:S04]  /*0090*/  IADD3 R5, PT, PT, R3, -0x3fd, RZ ;  /* 0xfffffc0303057810 */ /* 0x000fc80007ffe0ff */
[----:B------:R-:W-:-:S04]  /*00a0*/  VIADDMNMX.U32 R5, R0, 0xfffffc03, R5, PT ;  /* 0xfffffc0300057846 */ /* 0x000fc80003800005 */
[----:B------:R-:W-:-:S13]  /*00b0*/  ISETP.GE.U32.AND P0, PT, R5, -0x3fa, PT ;  /* 0xfffffc060500780c */ /* 0x000fda0003f06070 */
[----:B------:R-:W-:Y:S05]  /*00c0*/  @!P0 EXIT ;  /* 0x000000000000894d */ /* 0x000fea0003800000 */
[----:B------:R-:W0:Y:S01]  /*00d0*/  LDC.64 R8, c[0x0][0x388] ;  /* 0x0000e200ff087b82 */ /* 0x000e220000000a00 */
[----:B------:R-:W1:Y:S01]  /*00e0*/  LDCU.64 UR4, c[0x0][0x358] ;  /* 0x00006b00ff0477ac */ /* 0x000e620008000a00 */
[----:B------:R-:W-:-:S04]  /*00f0*/  LEA R0, R0, R3, 0xa ;  /* 0x0000000300007211 */ /* 0x000fc800078e50ff */
[C---:B------:R-:W-:Y:S02]  /*0100*/  IADD3 R7, PT, PT, R0.reuse, -0x400, RZ ;  /* 0xfffffc0000077810 */ /* 0x040fe40007ffe0ff */
[C---:B------:R-:W-:Y:S02]  /*0110*/  IADD3 R5, PT, PT, R0.reuse, 0x400, RZ ;  /* 0x0000040000057810 */ /* 0x040fe40007ffe0ff */
[C---:B------:R-:W-:Y:S01]  /*0120*/  IADD3 R11, PT, PT, R0.reuse, -0x1, RZ ;  /* 0xffffffff000b7810 */ /* 0x040fe20007ffe0ff */
[----:B0-----:R-:W-:-:S04]  /*0130*/  IMAD.WIDE.U32 R2, R0, 0x4, R8 ;  /* 0x0000000400027825 */ /* 0x001fc800078e0008 */
[--C-:B------:R-:W-:Y:S01]  /*0140*/  IMAD.WIDE.U32 R6, R7, 0x4, R8.reuse ;  /* 0x0000000407067825 */ /* 0x100fe200078e0008 */
[----:B-1----:R-:W2:Y:S03]  /*0150*/  LDG.E R12, desc[UR4][R2.64] ;  /* 0x00000004020c7981 */ /* 0x002ea6000c1e1900 */
[--C-:B------:R-:W-:Y:S01]  /*0160*/  IMAD.WIDE.U32 R4, R5, 0x4, R8.reuse ;  /* 0x0000000405047825 */ /* 0x100fe200078e0008 */
[----:B------:R-:W2:Y:S03]  /*0170*/  LDG.E R13, desc[UR4][R6.64] ;  /* 0x00000004060d7981 */ /* 0x000ea6000c1e1900 */
[----:B------:R-:W-:Y:S01]  /*0180*/  IMAD.WIDE.U32 R8, R11, 0x4, R8 ;  /* 0x000000040b087825 */ /* 0x000fe200078e0008 */
[----:B------:R-:W3:Y:S04]  /*0190*/  LDG.E R15, desc[UR4][R4.64] ;  /* 0x00000004040f7981 */ /* 0x000ee8000c1e1900 */
[----:B------:R-:W4:Y:S04]  /*01a0*/  LDG.E R17, desc[UR4][R8.64] ;  /* 0x0000000408117981 */ /* 0x000f28000c1e1900 */
[----:B------:R-:W5:Y:S01]  /*01b0*/  LDG.E R19, desc[UR4][R2.64+0x4] ;  /* 0x0000040402137981 */ /* 0x000f62000c1e1900 */
[----:B------:R-:W-:Y:S06]  /*01c0*/  BAR.SYNC.DEFER_BLOCKING 0x0 ;  /* 0x0000000000007b1d */ /* 0x000fec0000010000 */
[----:B------:R-:W5:Y:S04]  /*01d0*/  LDG.E R21, desc[UR4][R6.64] ;  /* 0x0000000406157981 */ /* 0x000f68000c1e1900 */
[----:B------:R-:W5:Y:S04]  /*01e0*/  LDG.E R16, desc[UR4][R4.64] ;  /* 0x0000000404107981 */ /* 0x000f68000c1e1900 */
[----:B------:R-:W5:Y:S04]  /*01f0*/  LDG.E R14, desc[UR4][R8.64] ;  /* 0x00000004080e7981 */ /* 0x000f68000c1e1900 */
[----:B------:R-:W5:Y:S01]  /*0200*/  LDG.E R10, desc[UR4][R2.64+0x4] ;  /* 0x00000404020a7981 */ /* 0x000f62000c1e1900 */
[----:B------:R-:W-:Y:S06]  /*0210*/  BAR.SYNC.DEFER_BLOCKING 0x0 ;  /* 0x0000000000007b1d */ /* 0x000fec0000010000 */
[----:B------:R-:W5:Y:S04]  /*0220*/  LDG.E R11, desc[UR4][R6.64] ;  /* 0x00000004060b7981 */ /* 0x000f68000c1e1900 */
[----:B------:R-:W5:Y:S04]  /*0230*/  LDG.E R23, desc[UR4][R4.64] ;  /* 0x0000000404177981 */ /* 0x000f68000c1e1900 */
[----:B------:R-:W5:Y:S04]  /*0240*/  LDG.E R25, desc[UR4][R8.64] ;  /* 0x0000000408197981 */ /* 0x000f68000c1e1900 */
[----:B------:R-:W5:Y:S01]  /*0250*/  LDG.E R27, desc[UR4][R2.64+0x4] ;  /* 0x00000404021b7981 */ /* 0x000f62000c1e1900 */
[----:B------:R-:W-:Y:S01]  /*0260*/  BAR.SYNC.DEFER_BLOCKING 0x0 ;  /* 0x0000000000007b1d */ /* 0x000fe20000010000 */
[----:B--2---:R-:W-:-:S04]  /*0270*/  FADD R12, R12, R13 ;  /* 0x0000000d0c0c7221 */ /* 0x004fc80000000000 */
[----:B---3--:R-:W-:-:S04]  /*0280*/  FADD R12, R12, R15 ;  /* 0x0000000f0c0c7221 */ /* 0x008fc80000000000 */
[----:B----4-:R-:W-:-:S04]  /*0290*/  FADD R12, R12, R17 ;  /* 0x000000110c0c7221 */ /* 0x010fc80000000000 */
[----:B-----5:R-:W-:-:S04]  /*02a0*/  FADD R12, R12, R19 ;  /* 0x000000130c0c7221 */ /* 0x020fc80000000000 */
[----:B------:R-:W-:Y:S02]  /*02b0*/  FADD R21, R12, R21 ;  /* 0x000000150c157221 */ /* 0x000fe40000000000 */
[----:B------:R-:W0:Y:S02]  /*02c0*/  LDC.64 R12, c[0x0][0x380] ;  /* 0x0000e000ff0c7b82 */ /* 0x000e240000000a00 */
[----:B------:R-:W-:-:S04]  /*02d0*/  FADD R21, R21, R16 ;  /* 0x0000001015157221 */ /* 0x000fc80000000000 */
[----:B------:R-:W-:-:S04]  /*02e0*/  FADD R21, R21, R14 ;  /* 0x0000000e15157221 */ /* 0x000fc80000000000 */
[----:B------:R-:W-:Y:S01]  /*02f0*/  FADD R10, R21, R10 ;  /* 0x0000000a150a7221 */ /* 0x000fe20000000000 */
[----:B0-----:R-:W-:-:S04]  /*0300*/  IMAD.WIDE.U32 R12, R0, 0x4, R12 ;  /* 0x00000004000c7825 */ /* 0x001fc800078e000c */
[----:B------:R-:W-:-:S04]  /*0310*/  FADD R10, R10, R11 ;  /* 0x0000000b0a0a7221 */ /* 0x000fc80000000000 */
[----:B------:R-:W-:-:S04]  /*0320*/  FADD R10, R10, R23 ;  /* 0x000000170a0a7221 */ /* 0x000fc80000000000 */
[----:B------:R-:W-:-:S04]  /*0330*/  FADD R10, R10, R25 ;  /* 0x000000190a0a7221 */ /* 0x000fc80000000000 */
[----:B------:R-:W-:-:S05]  /*0340*/  FADD R27, R10, R27 ;  /* 0x0000001b0a1b7221 */ /* 0x000fca0000000000 */
[----:B------:R-:W-:Y:S01]  /*0350*/  STG.E desc[UR4][R12.64], R27 ;  /* 0x0000001b0c007986 */ /* 0x000fe2000c101904 */
[----:B------:R-:W-:Y:S05]  /*0360*/  EXIT ;  /* 0x000000000000794d */ /* 0x000fea0003800000 */
.L_x_7:
        /* <DEDUP_REMOVED lines=9> */
.L_x_11:


//--------------------- .text._Z14stencil_sharedPfS_ --------------------------
	.section	.text._Z14stencil_sharedPfS_,"ax",@progbits
	.align	128
        .global         _Z14stencil_sharedPfS_
        .type           _Z14stencil_sharedPfS_,@function
        .size           _Z14stencil_sharedPfS_,(.L_x_12 - _Z14stencil_sharedPfS_)
        .other          _Z14stencil_sharedPfS_,@"STO_CUDA_ENTRY STV_DEFAULT"
_Z14stencil_sharedPfS_:
.text._Z14stencil_sharedPfS_:
[----:B------:R-:W-:Y:S01]  /*0000*/  LDC R1, c[0x0][0x37c] ;  /* 0x0000df00ff017b82 */ /* 0x000fe20000000800 */
[----:B------:R-:W0:Y:S07]  /*0010*/  S2R R3, SR_TID.Y ;  /* 0x0000000000037919 */ /* 0x000e2e0000002200 */
[----:B------:R-:W1:Y:S01]  /*0020*/  LDC.64 R6, c[0x0][0x388] ;  /* 0x0000e200ff067b82 */ /* 0x000e620000000a00 */
[----:B------:R-:W2:Y:S01]  /*0030*/  LDCU.64 UR4, c[0x0][0x358] ;  /* 0x00006b00ff0477ac */ /* 0x000ea20008000a00 */
[----:B------:R-:W0:Y:S01]  /*0040*/  S2R R8, SR_CTAID.Y ;  /* 0x0000000000087919 */ /* 0x000e220000002600 */
[----:B------:R-:W3:Y:S01]  /*0050*/  S2R R2, SR_TID.X ;  /* 0x0000000000027919 */ /* 0x000ee20000002100 */
[----:B------:R-:W3:Y:S01]  /*0060*/  S2R R5, SR_CTAID.X ;  /* 0x0000000000057919 */ /* 0x000ee20000002500 */
[----:B0-----:R-:W-:-:S04]  /*0070*/  IMAD R0, R8, 0x10, R3 ;  /* 0x0000001008007824 */ /* 0x001fc800078e0203 */
[C---:B------:R-:W-:Y:S01]  /*0080*/  IMAD.SHL.U32 R9, R0.reuse, 0x400, RZ ;  /* 0x0000040000097824 */ /* 0x040fe200078e00ff */
[C---:B------:R-:W-:Y:S02]  /*0090*/  ISETP.NE.AND P0, PT, R0.reuse, RZ, PT ;  /* 0x000000ff0000720c */ /* 0x040fe40003f05270 */
[----:B------:R-:W-:Y:S01]  /*00a0*/  ISETP.GT.U32.AND P4, PT, R0, 0x3fe, PT ;  /* 0x000003fe0000780c */ /* 0x000fe20003f84070 */
[----:B---3--:R-:W-:Y:S01]  /*00b0*/  IMAD R10, R5, 0x10, R2 ;  /* 0x00000010050a7824 */ /* 0x008fe200078e0202 */
[C---:B------:R-:W-:Y:S02]  /*00c0*/  ISETP.NE.OR P0, PT, R3.reuse, RZ, !P0 ;  /* 0x000000ff0300720c */ /* 0x040fe40004705670 */
[----:B------:R-:W-:Y:S02]  /*00d0*/  ISETP.NE.OR P4, PT, R3, 0xf, P4 ;  /* 0x0000000f0300780c */ /* 0x000fe40002785670 */
[C---:B------:R-:W-:Y:S02]  /*00e0*/  ISETP.GT.AND P1, PT, R10.reuse, 0x3fe, PT ;  /* 0x000003fe0a00780c */ /* 0x040fe40003f24270 */
[----:B------:R-:W-:-:S02]  /*00f0*/  ISETP.GE.AND P2, PT, R10, 0x1, PT ;  /* 0x000000010a00780c */ /* 0x000fc40003f46270 */
[C---:B------:R-:W-:Y:S02]  /*0100*/  ISETP.NE.OR P1, PT, R2.reuse, 0xf, P1 ;  /* 0x0000000f0200780c */ /* 0x040fe40000f25670 */
[----:B------:R-:W-:Y:S02]  /*0110*/  ISETP.NE.OR P2, PT, R2, RZ, !P2 ;  /* 0x000000ff0200720c */ /* 0x000fe40005745670 */
[----:B------:R-:W-:Y:S01]  /*0120*/  ISETP.GE.AND P3, PT, R10, 0x400, PT ;  /* 0x000004000a00780c */ /* 0x000fe20003f66270 */
[----:B------:R-:W0:Y:S01]  /*0130*/  @!P0 LDC.64 R12, c[0x0][0x388] ;  /* 0x0000e200ff0c8b82 */ /* 0x000e220000000a00 */
[----:B------:R-:W-:Y:S02]  /*0140*/  @!P0 LEA R11, P5, R8, R10, 0xe ;  /* 0x0000000a080b8211 */ /* 0x000fe400078a70ff */
[----:B------:R-:W-:Y:S01]  /*0150*/  ISETP.LT.U32.AND P3, PT, R0, 0x400, !P3 ;  /* 0x000004000000780c */ /* 0x000fe20005f61070 */
[C---:B------:R-:W-:Y:S01]  /*0160*/  IMAD.IADD R0, R10.reuse, 0x1, R9 ;  /* 0x000000010a007824 */ /* 0x040fe200078e0209 */
[----:B------:R-:W-:-:S03]  /*0170*/  @!P0 LEA.HI.X.SX32 R14, R10, RZ, 0x1, P5 ;  /* 0x000000ff0a0e8211 */ /* 0x000fc600028f0eff */
[----:B------:R-:W3:Y:S01]  /*0180*/  @!P1 LDC.64 R4, c[0x0][0x388] ;  /* 0x0000e200ff049b82 */ /* 0x000ee20000000a00 */
[C---:B0-----:R-:W-:Y:S02]  /*0190*/  @!P0 LEA R8, P5, R11.reuse, R12, 0x2 ;  /* 0x0000000c0b088211 */ /* 0x041fe400078a10ff */
[----:B------:R-:W-:Y:S02]  /*01a0*/  @!P1 IADD3 R12, P6, PT, R10, R9, RZ ;  /* 0x000000090a0c9210 */ /* 0x000fe40007fde0ff */
[----:B------:R-:W-:Y:S01]  /*01b0*/  @!P0 LEA.HI.X R9, R11, R13, R14, 0x2, P5 ;  /* 0x0000000d0b098211 */ /* 0x000fe200028f140e */
[----:B------:R-:W-:Y:S01]  /*01c0*/  @!P2 VIADD R13, R0, 0xffffffff ;  /* 0xffffffff000da836 */ /* 0x000fe20000000000 */
[----:B------:R-:W-:Y:S01]  /*01d0*/  @!P1 LEA.HI.X.SX32 R14, R10, RZ, 0x1, P6 ;  /* 0x000000ff0a0e9211 */ /* 0x000fe200030f0eff */
[--C-:B-1----:R-:W-:Y:S01]  /*01e0*/  IMAD.WIDE R10, R0, 0x4, R6.reuse ;  /* 0x00000004000a7825 */ /* 0x102fe200078e0206 */
[C---:B---3--:R-:W-:Y:S02]  /*01f0*/  @!P1 LEA R4, P5, R12.reuse, R4, 0x2 ;  /* 0x000000040c049211 */ /* 0x048fe400078a10ff */
[----:B--2---:R-:W2:Y:S01]  /*0200*/  @!P0 LDG.E R9, desc[UR4][R8.64+-0x1000] ;  /* 0xfff0000408098981 */ /* 0x004ea2000c1e1900 */
[----:B------:R-:W-:Y:S01]  /*0210*/  @!P2 IMAD.WIDE.U32 R6, R13, 0x4, R6 ;  /* 0x000000040d06a825 */ /* 0x000fe200078e0006 */
[----:B------:R-:W-:-:S02]  /*0220*/  @!P1 LEA.HI.X R5, R12, R5, R14, 0x2, P5 ;  /* 0x000000050c059211 */ /* 0x000fc400028f140e */
[----:B------:R-:W3:Y:S04]  /*0230*/  @P3 LDG.E R13, desc[UR4][R10.64] ;  /* 0x000000040a0d3981 */ /* 0x000ee8000c1e1900 */
[----:B------:R-:W4:Y:S04]  /*0240*/  @!P4 LDG.E R15, desc[UR4][R10.64+0x1000] ;  /* 0x001000040a0fc981 */ /* 0x000f28000c1e1900 */
[----:B------:R-:W5:Y:S04]  /*0250*/  @!P2 LDG.E R6, desc[UR4][R6.64] ;  /* 0x000000040606a981 */ /* 0x000f68000c1e1900 */
[----:B------:R-:W5:Y:S01]  /*0260*/  @!P1 LDG.E R4, desc[UR4][R4.64+0x4] ;  /* 0x0000040404049981 */ /* 0x000f62000c1e1900 */
[----:B------:R-:W0:Y:S01]  /*0270*/  S2R R17, SR_CgaCtaId ;  /* 0x0000000000117919 */ /* 0x000e220000008800 */
[----:B------:R-:W-:-:S04]  /*0280*/  MOV R12, 0x400 ;  /* 0x00000400000c7802 */ /* 0x000fc80000000f00 */
[----:B0-----:R-:W-:-:S05]  /*0290*/  LEA R12, R17, R12, 0x18 ;  /* 0x0000000c110c7211 */ /* 0x001fca00078ec0ff */
[----:B------:R-:W-:-:S04]  /*02a0*/  IMAD R3, R3, 0x48, R12 ;  /* 0x0000004803037824 */ /* 0x000fc800078e020c */
[C---:B------:R-:W-:Y:S02]  /*02b0*/  IMAD R14, R2.reuse, 0x4, R3 ;  /* 0x00000004020e7824 */ /* 0x040fe400078e0203 */
[----:B------:R-:W-:-:S03]  /*02c0*/  IMAD R2, R2, 0x4, R12 ;  /* 0x0000000402027824 */ /* 0x000fc600078e020c */
[----:B---3--:R0:W-:Y:S04]  /*02d0*/  @P3 STS [R14+0x4c], R13 ;  /* 0x00004c0d0e003388 */ /* 0x0081e80000000800 */
[----:B--2---:R0:W-:Y:S04]  /*02e0*/  @!P0 STS [R2+0x4], R9 ;  /* 0x0000040902008388 */ /* 0x0041e80000000800 */
[----:B----4-:R0:W-:Y:S04]  /*02f0*/  @!P4 STS [R2+0x4cc], R15 ;  /* 0x0004cc0f0200c388 */ /* 0x0101e80000000800 */
[----:B-----5:R0:W-:Y:S04]  /*0300*/  @!P2 STS [R3+0x48], R6 ;  /* 0x000048060300a388 */ /* 0x0201e80000000800 */
[----:B------:R0:W-:Y:S01]  /*0310*/  @!P1 STS [R3+0x8c], R4 ;  /* 0x00008c0403009388 */ /* 0x0001e20000000800 */
[----:B------:R-:W-:Y:S06]  /*0320*/  BAR.SYNC.DEFER_BLOCKING 0x0 ;  /* 0x0000000000007b1d */ /* 0x000fec0000010000 */
[----:B------:R-:W-:Y:S05]  /*0330*/  @!P3 EXIT ;  /* 0x000000000000b94d */ /* 0x000fea0003800000 */
[----:B0-----:R-:W-:Y:S01]  /*0340*/  LDS R4, [R14+0x4c] ;  /* 0x00004c000e047984 */ /* 0x001fe20000000800 */
[----:B------:R-:W0:Y:S03]  /*0350*/  LDC.64 R2, c[0x0][0x380] ;  /* 0x0000e000ff027b82 */ /* 0x000e260000000a00 */
[----:B------:R-:W1:Y:S04]  /*0360*/  LDS R5, [R14+0x4] ;  /* 0x000004000e057984 */ /* 0x000e680000000800 */
[----:B------:R-:W2:Y:S04]  /*0370*/  LDS R7, [R14+0x94] ;  /* 0x000094000e077984 */ /* 0x000ea80000000800 */
[----:B------:R-:W3:Y:S04]  /*0380*/  LDS R9, [R14+0x48] ;  /* 0x000048000e097984 */ /* 0x000ee80000000800 */
[----:B------:R-:W4:Y:S01]  /*0390*/  LDS R11, [R14+0x50] ;  /* 0x000050000e0b7984 */ /* 0x000f220000000800 */
[----:B0-----:R-:W-:-:S04]  /*03a0*/  IMAD.WIDE R2, R0, 0x4, R2 ;  /* 0x0000000400027825 */ /* 0x001fc800078e0202 */
[----:B-1----:R-:W-:-:S04]  /*03b0*/  FADD R4, R4, R5 ;  /* 0x0000000504047221 */ /* 0x002fc80000000000 */
[----:B--2---:R-:W-:-:S04]  /*03c0*/  FADD R4, R4, R7 ;  /* 0x0000000704047221 */ /* 0x004fc80000000000 */
[----:B---3--:R-:W-:-:S04]  /*03d0*/  FADD R4, R4, R9 ;  /* 0x0000000904047221 */ /* 0x008fc80000000000 */
[----:B----4-:R-:W-:-:S05]  /*03e0*/  FADD R11, R4, R11 ;  /* 0x0000000b040b7221 */ /* 0x010fca0000000000 */
[----:B------:R-:W-:Y:S01]  /*03f0*/  STG.E desc[UR4][R2.64], R11 ;  /* 0x0000000b02007986 */ /* 0x000fe2000c101904 */
[----:B------:R-:W-:Y:S05]  /*0400*/  EXIT ;  /* 0x000000000000794d */ /* 0x000fea0003800000 */
.L_x_8:
        /* <DEDUP_REMOVED lines=15> */
.L_x_12:


//--------------------- .text._Z14stencil_globalPfS_ --------------------------
	.section	.text._Z14stencil_globalPfS_,"ax",@progbits
	.align	128
        .global         _Z14stencil_globalPfS_
        .type           _Z14stencil_globalPfS_,@function
        .size           _Z14stencil_globalPfS_,(.L_x_13 - _Z14stencil_globalPfS_)
        .other          _Z14stencil_globalPfS_,@"STO_CUDA_ENTRY STV_DEFAULT"
_Z14stencil_globalPfS_:
.text._Z14stencil_globalPfS_:
[----:B------:R-:W-:Y:S01]  /*0000*/  LDC R1, c[0x0][0x37c] ;  /* 0x0000df00ff017b82 */ /* 0x000fe20000000800 */
[----:B------:R-:W0:Y:S07]  /*0010*/  S2R R5, SR_TID.X ;  /* 0x0000000000057919 */ /* 0x000e2e0000002100 */
[----:B------:R-:W1:Y:S01]  /*0020*/  LDC R0, c[0x0][0x364] ;  /* 0x0000d900ff007b82 */ /* 0x000e620000000800 */
[----:B------:R-:W1:Y:S07]  /*0030*/  S2R R3, SR_TID.Y ;  /* 0x0000000000037919 */ /* 0x000e6e0000002200 */
[----:B------:R-:W0:Y:S08]  /*0040*/  S2UR UR5, SR_CTAID.X ;  /* 0x00000000000579c3 */ /* 0x000e300000002500 */
[----:B------:R-:W0:Y:S08]  /*0050*/  LDC R4, c[0x0][0x360] ;  /* 0x0000d800ff047b82 */ /* 0x000e300000000800 */
[----:B------:R-:W1:Y:S01]  /*0060*/  S2UR UR4, SR_CTAID.Y ;  /* 0x00000000000479c3 */ /* 0x000e620000002600 */
[----:B0-----:R-:W-:-:S05]  /*0070*/  IMAD R4, R4, UR5, R5 ;  /* 0x0000000504047c24 */ /* 0x001fca000f8e0205 */
[----:B------:R-:W-:Y:S01]  /*0080*/  ISETP.GT.AND P0, PT, R4, 0x3ff, PT ;  /* 0x000003ff0400780c */ /* 0x000fe20003f04270 */
[----:B-1----:R-:W-:-:S05]  /*0090*/  IMAD R0, R0, UR4, R3 ;  /* 0x0000000400007c24 */ /* 0x002fca000f8e0203 */
[----:B------:R-:W-:-:S13]  /*00a0*/  ISETP.GT.U32.OR P0, PT, R0, 0x3ff, P0 ;  /* 0x000003ff0000780c */ /* 0x000fda0000704470 */
[----:B------:R-:W-:Y:S05]  /*00b0*/  @P0 EXIT ;  /* 0x000000000000094d */ /* 0x000fea0003800000 */
[----:B------:R-:W0:Y:S01]  /*00c0*/  LDC.64 R2, c[0x0][0x388] ;  /* 0x0000e200ff027b82 */ /* 0x000e220000000a00 */
[C---:B------:R-:W-:Y:S01]  /*00d0*/  VIMNMX.U32 R5, PT, PT, R0.reuse, 0x1, !PT ;  /* 0x0000000100057848 */ /* 0x040fe20007fe0000 */
[----:B------:R-:W1:Y:S01]  /*00e0*/  LDCU.64 UR4, c[0x0][0x358] ;  /* 0x00006b00ff0477ac */ /* 0x000e620008000a00 */
[C---:B------:R-:W-:Y:S01]  /*00f0*/  IMAD.SHL.U32 R11, R0.reuse, 0x400, RZ ;  /* 0x00000400000b7824 */ /* 0x040fe200078e00ff */
[----:B------:R-:W-:Y:S01]  /*0100*/  VIMNMX.U32 R7, PT, PT, R0, 0x3fe, PT ;  /* 0x000003fe00077848 */ /* 0x000fe20003fe0000 */
[----:B------:R-:W2:Y:S01]  /*0110*/  LDCU.64 UR6, c[0x0][0x388] ;  /* 0x00007100ff0677ac */ /* 0x000ea20008000a00 */
[--C-:B------:R-:W-:Y:S02]  /*0120*/  IMAD R0, R5, 0x400, R4.reuse ;  /* 0x0000040005007824 */ /* 0x100fe400078e0204 */
[----:B------:R-:W-:Y:S01]  /*0130*/  IADD3 R5, PT, PT, R4, R11, RZ ;  /* 0x0000000b04057210 */ /* 0x000fe20007ffe0ff */
[----:B------:R-:W-:Y:S02]  /*0140*/  IMAD R8, R7, 0x400, R4 ;  /* 0x0000040007087824 */ /* 0x000fe400078e0204 */
[----:B------:R-:W-:-:S02]  /*0150*/  IADD3 R9, PT, PT, R0, -0x400, RZ ;  /* 0xfffffc0000097810 */ /* 0x000fc40007ffe0ff */
[C---:B------:R-:W-:Y:S02]  /*0160*/  VIMNMX R0, PT, PT, R4.reuse, 0x1, !PT ;  /* 0x0000000104007848 */ /* 0x040fe40007fe0100 */
[----:B------:R-:W-:Y:S02]  /*0170*/  VIMNMX R4, PT, PT, R4, 0x3fe, PT ;  /* 0x000003fe04047848 */ /* 0x000fe40003fe0100 */
[----:B------:R-:W-:Y:S02]  /*0180*/  IADD3 R13, PT, PT, R8, 0x400, RZ ;  /* 0x00000400080d7810 */ /* 0x000fe40007ffe0ff */
[----:B------:R-:W-:Y:S02]  /*0190*/  IADD3 R15, PT, PT, R0, -0x1, R11 ;  /* 0xffffffff000f7810 */ /* 0x000fe40007ffe00b */
[----:B------:R-:W-:Y:S01]  /*01a0*/  IADD3 R0, P0, PT, R11, R4, RZ ;  /* 0x000000040b007210 */ /* 0x000fe20007f1e0ff */
[----:B0-----:R-:W-:-:S04]  /*01b0*/  IMAD.WIDE R6, R5, 0x4, R2 ;  /* 0x0000000405067825 */ /* 0x001fc800078e0202 */
[--C-:B------:R-:W-:Y:S02]  /*01c0*/  IMAD.WIDE R8, R9, 0x4, R2.reuse ;  /* 0x0000000409087825 */ /* 0x100fe400078e0202 */
[----:B-1----:R-:W3:Y:S02]  /*01d0*/  LDG.E R6, desc[UR4][R6.64] ;  /* 0x0000000406067981 */ /* 0x002ee4000c1e1900 */
[--C-:B------:R-:W-:Y:S01]  /*01e0*/  IMAD.WIDE R10, R13, 0x4, R2.reuse ;  /* 0x000000040d0a7825 */ /* 0x100fe200078e0202 */
[----:B------:R-:W-:Y:S01]  /*01f0*/  LEA.HI.X.SX32 R13, R4, RZ, 0x1, P0 ;  /* 0x000000ff040d7211 */ /* 0x000fe200000f0eff */
[----:B------:R-:W3:Y:S01]  /*0200*/  LDG.E R9, desc[UR4][R8.64] ;  /* 0x0000000408097981 */ /* 0x000ee2000c1e1900 */
[C---:B--2---:R-:W-:Y:S01]  /*0210*/  LEA R12, P0, R0.reuse, UR6, 0x2 ;  /* 0x00000006000c7c11 */ /* 0x044fe2000f8010ff */
[----:B------:R-:W-:Y:S02]  /*0220*/  IMAD.WIDE.U32 R2, R15, 0x4, R2 ;  /* 0x000000040f027825 */ /* 0x000fe400078e0002 */
[----:B------:R-:W2:Y:S01]  /*0230*/  LDG.E R11, desc[UR4][R10.64] ;  /* 0x000000040a0b7981 */ /* 0x000ea2000c1e1900 */
[----:B------:R-:W-:Y:S01]  /*0240*/  LEA.HI.X R13, R0, UR7, R13, 0x2, P0 ;  /* 0x00000007000d7c11 */ /* 0x000fe200080f140d */
[----:B------:R-:W0:Y:S02]  /*0250*/  LDC.64 R14, c[0x0][0x380] ;  /* 0x0000e000ff0e7b82 */ /* 0x000e240000000a00 */
[----:B------:R-:W4:Y:S04]  /*0260*/  LDG.E R3, desc[UR4][R2.64] ;  /* 0x0000000402037981 */ /* 0x000f28000c1e1900 */
[----:B------:R-:W5:Y:S01]  /*0270*/  LDG.E R13, desc[UR4][R12.64+0x4] ;  /* 0x000004040c0d7981 */ /* 0x000f62000c1e1900 */
[----:B0-----:R-:W-:-:S04]  /*0280*/  IMAD.WIDE R4, R5, 0x4, R14 ;  /* 0x0000000405047825 */ /* 0x001fc800078e020e */
[----:B---3--:R-:W-:-:S04]  /*0290*/  FADD R6, R6, R9 ;  /* 0x0000000906067221 */ /* 0x008fc80000000000 */
[----:B--2---:R-:W-:-:S04]  /*02a0*/  FADD R6, R6, R11 ;  /* 0x0000000b06067221 */ /* 0x004fc80000000000 */
[----:B----4-:R-:W-:-:S04]  /*02b0*/  FADD R6, R6, R3 ;  /* 0x0000000306067221 */ /* 0x010fc80000000000 */
[----:B-----5:R-:W-:-:S05]  /*02c0*/  FADD R7, R6, R13 ;  /* 0x0000000d06077221 */ /* 0x020fca0000000000 */
[----:B------:R-:W-:Y:S01]  /*02d0*/  STG.E desc[UR4][R4.64], R7 ;  /* 0x0000000704007986 */ /* 0x000fe2000c101904 */
[----:B------:R-:W-:Y:S05]  /*02e0*/  EXIT ;  /* 0x000000000000794d */ /* 0x000fea0003800000 */
.L_x_9:
        /* <DEDUP_REMOVED lines=9> */
.L_x_13:


//--------------------- .nv.shared._Z24stencil_true_trap_sharedPfS_ --------------------------
	.section	.nv.shared._Z24stencil_true_trap_sharedPfS_,"aw",@nobits
	.sectionflags	@""
	.align	4
.nv.shared._Z24stencil_true_trap_sharedPfS_:
	.zero		2960


//--------------------- .nv.shared.reserved.0     --------------------------
	.section	.nv.shared.reserved.0,"aw",@nobits
	.weak		__nv_reservedSMEM_offset_0_alias
	.size		__nv_reservedSMEM_offset_0_alias, 0, 64
	.other		__nv_reservedSMEM_offset_0_alias,@"STO_CUDA_RESERVED_SHARED STV_DEFAULT"
__nv_reservedSMEM_offset_0_alias:
	.zero		0
	.zero		64


//--------------------- .nv.shared._Z14stencil_sharedPfS_ --------------------------
	.section	.nv.shared._Z14stencil_sharedPfS_,"aw",@nobits
	.sectionflags	@""
	.align	4
.nv.shared._Z14stencil_sharedPfS_:
	.zero		2320


//--------------------- .nv.constant0._Z24stencil_true_trap_sharedPfS_ --------------------------
	.section	.nv.constant0._Z24stencil_true_trap_sharedPfS_,"a",@progbits
	.sectionflags	@""
	.align	4
.nv.constant0._Z24stencil_true_trap_sharedPfS_:
	.zero		912


//--------------------- .nv.constant0._Z24stencil_true_trap_globalPfS_ --------------------------
	.section	.nv.constant0._Z24stencil_true_trap_globalPfS_,"a",@progbits
	.sectionflags	@""
	.align	4
.nv.constant0._Z24stencil_true_trap_globalPfS_:
	.zero		912


//--------------------- .nv.constant0._Z14stencil_sharedPfS_ --------------------------
	.section	.nv.constant0._Z14stencil_sharedPfS_,"a",@progbits
	.sectionflags	@""
	.align	4
.nv.constant0._Z14stencil_sharedPfS_:
	.zero		912


//--------------------- .nv.constant0._Z14stencil_globalPfS_ --------------------------
	.section	.nv.constant0._Z14stencil_globalPfS_,"a",@progbits
	.sectionflags	@""
	.align	4
.nv.constant0._Z14stencil_globalPfS_:
	.zero		912


//--------------------- SYMBOLS --------------------------

	.type		.nv.reservedSmem.offset0,@object
	.size		.nv.reservedSmem.offset0,0x4
	.type		.nv.reservedSmem.cap,@object
	.size		.nv.reservedSmem.cap,0x4
